//
// Generated by NVIDIA NVVM Compiler
//
// Compiler Build ID: CL-36424714
// Cuda compilation tools, release 13.0, V13.0.88
// Based on NVVM 20.0.0
//

.version 9.0
.target sm_100
.address_size 64

	// .globl	_Z7mat_mulPfS_S_iii

.visible .entry _Z7mat_mulPfS_S_iii(
	.param .u64 .ptr .align 1 _Z7mat_mulPfS_S_iii_param_0,
	.param .u64 .ptr .align 1 _Z7mat_mulPfS_S_iii_param_1,
	.param .u64 .ptr .align 1 _Z7mat_mulPfS_S_iii_param_2,
	.param .u32 _Z7mat_mulPfS_S_iii_param_3,
	.param .u32 _Z7mat_mulPfS_S_iii_param_4,
	.param .u32 _Z7mat_mulPfS_S_iii_param_5
)
{
	.reg .pred 	%p<20>;
	.reg .b32 	%r<113>;
	.reg .b32 	%f<67>;
	.reg .b64 	%rd<82>;

	ld.param.u64 	%rd12, [_Z7mat_mulPfS_S_iii_param_0];
	ld.param.u64 	%rd13, [_Z7mat_mulPfS_S_iii_param_1];
	ld.param.u64 	%rd14, [_Z7mat_mulPfS_S_iii_param_2];
	ld.param.u32 	%r61, [_Z7mat_mulPfS_S_iii_param_3];
	ld.param.u32 	%r62, [_Z7mat_mulPfS_S_iii_param_4];
	ld.param.u32 	%r63, [_Z7mat_mulPfS_S_iii_param_5];
	cvta.to.global.u64 	%rd1, %rd14;
	cvta.to.global.u64 	%rd2, %rd13;
	cvta.to.global.u64 	%rd3, %rd12;
	min.s32 	%r64, %r61, %r63;
	setp.lt.s32 	%p1, %r64, 1;
	@%p1 bra 	$L__BB0_30;
	setp.lt.s32 	%p2, %r62, 1;
	@%p2 bra 	$L__BB0_17;
	and.b32  	%r1, %r62, 7;
	and.b32  	%r2, %r62, 3;
	and.b32  	%r3, %r62, 2147483640;
	and.b32  	%r4, %r62, 1;
	neg.s32 	%r5, %r3;
	shl.b32 	%r6, %r63, 3;
	shl.b32 	%r7, %r63, 1;
	mul.lo.s32 	%r8, %r63, 3;
	shl.b32 	%r9, %r63, 2;
	mul.lo.s32 	%r10, %r63, 5;
	mul.lo.s32 	%r11, %r63, 6;
	mul.lo.s32 	%r12, %r63, 7;
	mul.wide.u32 	%rd4, %r6, 4;
	mov.b32 	%r95, 0;
$L__BB0_3:
	mul.lo.s32 	%r78, %r95, %r62;
	mul.lo.s32 	%r14, %r95, %r63;
	cvt.u64.u32 	%rd5, %r78;
	mul.wide.u32 	%rd33, %r78, 4;
	add.s64 	%rd34, %rd2, %rd33;
	add.s64 	%rd6, %rd34, 16;
	mov.b32 	%r96, 0;
$L__BB0_4:
	setp.lt.u32 	%p11, %r62, 8;
	mov.f32 	%f66, 0f00000000;
	mov.b32 	%r106, 0;
	@%p11 bra 	$L__BB0_7;
	add.s32 	%r103, %r63, %r96;
	add.s32 	%r102, %r7, %r96;
	add.s32 	%r101, %r8, %r96;
	add.s32 	%r100, %r9, %r96;
	add.s32 	%r99, %r10, %r96;
	add.s32 	%r98, %r11, %r96;
	add.s32 	%r97, %r12, %r96;
	mul.wide.u32 	%rd35, %r96, 4;
	add.s64 	%rd81, %rd1, %rd35;
	mov.f32 	%f66, 0f00000000;
	mov.u64 	%rd80, %rd6;
	mov.u32 	%r104, %r5;
$L__BB0_6:
	.pragma "nounroll";
	ld.global.f32 	%f16, [%rd80+-16];
	ld.global.f32 	%f17, [%rd81];
	fma.rn.f32 	%f18, %f16, %f17, %f66;
	ld.global.f32 	%f19, [%rd80+-12];
	mul.wide.u32 	%rd36, %r103, 4;
	add.s64 	%rd37, %rd1, %rd36;
	ld.global.f32 	%f20, [%rd37];
	fma.rn.f32 	%f21, %f19, %f20, %f18;
	ld.global.f32 	%f22, [%rd80+-8];
	mul.wide.u32 	%rd38, %r102, 4;
	add.s64 	%rd39, %rd1, %rd38;
	ld.global.f32 	%f23, [%rd39];
	fma.rn.f32 	%f24, %f22, %f23, %f21;
	ld.global.f32 	%f25, [%rd80+-4];
	mul.wide.u32 	%rd40, %r101, 4;
	add.s64 	%rd41, %rd1, %rd40;
	ld.global.f32 	%f26, [%rd41];
	fma.rn.f32 	%f27, %f25, %f26, %f24;
	ld.global.f32 	%f28, [%rd80];
	mul.wide.u32 	%rd42, %r100, 4;
	add.s64 	%rd43, %rd1, %rd42;
	ld.global.f32 	%f29, [%rd43];
	fma.rn.f32 	%f30, %f28, %f29, %f27;
	ld.global.f32 	%f31, [%rd80+4];
	mul.wide.u32 	%rd44, %r99, 4;
	add.s64 	%rd45, %rd1, %rd44;
	ld.global.f32 	%f32, [%rd45];
	fma.rn.f32 	%f33, %f31, %f32, %f30;
	ld.global.f32 	%f34, [%rd80+8];
	mul.wide.u32 	%rd46, %r98, 4;
	add.s64 	%rd47, %rd1, %rd46;
	ld.global.f32 	%f35, [%rd47];
	fma.rn.f32 	%f36, %f34, %f35, %f33;
	ld.global.f32 	%f37, [%rd80+12];
	mul.wide.u32 	%rd48, %r97, 4;
	add.s64 	%rd49, %rd1, %rd48;
	ld.global.f32 	%f38, [%rd49];
	fma.rn.f32 	%f66, %f37, %f38, %f36;
	add.s32 	%r104, %r104, 8;
	add.s32 	%r103, %r103, %r6;
	add.s32 	%r102, %r102, %r6;
	add.s32 	%r101, %r101, %r6;
	add.s32 	%r100, %r100, %r6;
	add.s32 	%r99, %r99, %r6;
	add.s32 	%r98, %r98, %r6;
	add.s32 	%r97, %r97, %r6;
	add.s64 	%rd81, %rd81, %rd4;
	add.s64 	%rd80, %rd80, 32;
	setp.ne.s32 	%p12, %r104, 0;
	mov.u32 	%r106, %r3;
	@%p12 bra 	$L__BB0_6;
$L__BB0_7:
	setp.eq.s32 	%p13, %r1, 0;
	@%p13 bra 	$L__BB0_15;
	add.s32 	%r80, %r1, -1;
	setp.lt.u32 	%p14, %r80, 3;
	@%p14 bra 	$L__BB0_10;
	cvt.u32.u64 	%r81, %rd5;
	add.s32 	%r82, %r106, %r81;
	mul.wide.u32 	%rd50, %r82, 4;
	add.s64 	%rd51, %rd2, %rd50;
	ld.global.f32 	%f40, [%rd51];
	mad.lo.s32 	%r83, %r106, %r63, %r96;
	mul.wide.u32 	%rd52, %r83, 4;
	add.s64 	%rd53, %rd1, %rd52;
	ld.global.f32 	%f41, [%rd53];
	fma.rn.f32 	%f42, %f40, %f41, %f66;
	cvt.u64.u32 	%rd54, %r106;
	add.s64 	%rd55, %rd54, %rd5;
	shl.b64 	%rd56, %rd55, 2;
	add.s64 	%rd57, %rd2, %rd56;
	ld.global.f32 	%f43, [%rd57+4];
	add.s32 	%r84, %r83, %r63;
	mul.wide.u32 	%rd58, %r84, 4;
	add.s64 	%rd59, %rd1, %rd58;
	ld.global.f32 	%f44, [%rd59];
	fma.rn.f32 	%f45, %f43, %f44, %f42;
	ld.global.f32 	%f46, [%rd57+8];
	add.s32 	%r85, %r84, %r63;
	mul.wide.u32 	%rd60, %r85, 4;
	add.s64 	%rd61, %rd1, %rd60;
	ld.global.f32 	%f47, [%rd61];
	fma.rn.f32 	%f48, %f46, %f47, %f45;
	ld.global.f32 	%f49, [%rd57+12];
	add.s32 	%r86, %r85, %r63;
	mul.wide.u32 	%rd62, %r86, 4;
	add.s64 	%rd63, %rd1, %rd62;
	ld.global.f32 	%f50, [%rd63];
	fma.rn.f32 	%f66, %f49, %f50, %f48;
	add.s32 	%r106, %r106, 4;
$L__BB0_10:
	setp.eq.s32 	%p15, %r2, 0;
	@%p15 bra 	$L__BB0_15;
	setp.eq.s32 	%p16, %r2, 1;
	@%p16 bra 	$L__BB0_13;
	cvt.u32.u64 	%r87, %rd5;
	add.s32 	%r88, %r106, %r87;
	mul.wide.u32 	%rd64, %r88, 4;
	add.s64 	%rd65, %rd2, %rd64;
	ld.global.f32 	%f52, [%rd65];
	mad.lo.s32 	%r89, %r106, %r63, %r96;
	mul.wide.u32 	%rd66, %r89, 4;
	add.s64 	%rd67, %rd1, %rd66;
	ld.global.f32 	%f53, [%rd67];
	fma.rn.f32 	%f54, %f52, %f53, %f66;
	cvt.u64.u32 	%rd68, %r106;
	add.s64 	%rd69, %rd68, %rd5;
	shl.b64 	%rd70, %rd69, 2;
	add.s64 	%rd71, %rd2, %rd70;
	ld.global.f32 	%f55, [%rd71+4];
	add.s32 	%r90, %r89, %r63;
	mul.wide.u32 	%rd72, %r90, 4;
	add.s64 	%rd73, %rd1, %rd72;
	ld.global.f32 	%f56, [%rd73];
	fma.rn.f32 	%f66, %f55, %f56, %f54;
	add.s32 	%r106, %r106, 2;
$L__BB0_13:
	setp.eq.s32 	%p17, %r4, 0;
	@%p17 bra 	$L__BB0_15;
	cvt.u32.u64 	%r91, %rd5;
	add.s32 	%r92, %r106, %r91;
	mul.wide.u32 	%rd74, %r92, 4;
	add.s64 	%rd75, %rd2, %rd74;
	ld.global.f32 	%f57, [%rd75];
	mad.lo.s32 	%r93, %r106, %r63, %r96;
	mul.wide.u32 	%rd76, %r93, 4;
	add.s64 	%rd77, %rd1, %rd76;
	ld.global.f32 	%f58, [%rd77];
	fma.rn.f32 	%f66, %f57, %f58, %f66;
$L__BB0_15:
	add.s32 	%r94, %r96, %r14;
	mul.wide.u32 	%rd78, %r94, 4;
	add.s64 	%rd79, %rd3, %rd78;
	st.global.f32 	[%rd79], %f66;
	add.s32 	%r96, %r96, 1;
	setp.ne.s32 	%p18, %r96, %r63;
	@%p18 bra 	$L__BB0_4;
	add.s32 	%r95, %r95, 1;
	setp.eq.s32 	%p19, %r95, %r61;
	@%p19 bra 	$L__BB0_30;
	bra.uni 	$L__BB0_3;
$L__BB0_17:
	and.b32  	%r46, %r63, 7;
	add.s32 	%r47, %r46, -1;
	and.b32  	%r48, %r63, 3;
	and.b32  	%r49, %r63, 2147483640;
	and.b32  	%r50, %r63, 1;
	mov.b32 	%r108, 0;
$L__BB0_18:
	setp.lt.u32 	%p3, %r63, 8;
	mul.lo.s32 	%r52, %r108, %r63;
	mov.b32 	%r111, 0;
	@%p3 bra 	$L__BB0_21;
	mov.b32 	%r109, 0;
$L__BB0_20:
	.pragma "nounroll";
	add.s32 	%r68, %r109, %r52;
	mul.wide.u32 	%rd15, %r68, 4;
	add.s64 	%rd16, %rd3, %rd15;
	mov.b32 	%r69, 0;
	st.global.u32 	[%rd16], %r69;
	st.global.u32 	[%rd16+4], %r69;
	st.global.u32 	[%rd16+8], %r69;
	st.global.u32 	[%rd16+12], %r69;
	st.global.u32 	[%rd16+16], %r69;
	st.global.u32 	[%rd16+20], %r69;
	st.global.u32 	[%rd16+24], %r69;
	st.global.u32 	[%rd16+28], %r69;
	add.s32 	%r109, %r109, 8;
	setp.ne.s32 	%p4, %r109, %r49;
	mov.u32 	%r111, %r49;
	@%p4 bra 	$L__BB0_20;
$L__BB0_21:
	setp.eq.s32 	%p5, %r46, 0;
	@%p5 bra 	$L__BB0_29;
	setp.lt.u32 	%p6, %r47, 3;
	@%p6 bra 	$L__BB0_24;
	add.s32 	%r70, %r111, %r52;
	mul.wide.u32 	%rd17, %r70, 4;
	add.s64 	%rd18, %rd3, %rd17;
	mov.b32 	%r71, 0;
	st.global.u32 	[%rd18], %r71;
	cvt.u64.u32 	%rd19, %r52;
	cvt.u64.u32 	%rd20, %r111;
	add.s64 	%rd21, %rd20, %rd19;
	shl.b64 	%rd22, %rd21, 2;
	add.s64 	%rd23, %rd3, %rd22;
	st.global.u32 	[%rd23+4], %r71;
	st.global.u32 	[%rd23+8], %r71;
	st.global.u32 	[%rd23+12], %r71;
	add.s32 	%r111, %r111, 4;
$L__BB0_24:
	setp.eq.s32 	%p7, %r48, 0;
	@%p7 bra 	$L__BB0_29;
	setp.eq.s32 	%p8, %r48, 1;
	@%p8 bra 	$L__BB0_27;
	add.s32 	%r72, %r111, %r52;
	mul.wide.u32 	%rd24, %r72, 4;
	add.s64 	%rd25, %rd3, %rd24;
	mov.b32 	%r73, 0;
	st.global.u32 	[%rd25], %r73;
	cvt.u64.u32 	%rd26, %r52;
	cvt.u64.u32 	%rd27, %r111;
	add.s64 	%rd28, %rd27, %rd26;
	shl.b64 	%rd29, %rd28, 2;
	add.s64 	%rd30, %rd3, %rd29;
	st.global.u32 	[%rd30+4], %r73;
	add.s32 	%r111, %r111, 2;
$L__BB0_27:
	setp.eq.s32 	%p9, %r50, 0;
	@%p9 bra 	$L__BB0_29;
	add.s32 	%r74, %r111, %r52;
	mul.wide.u32 	%rd31, %r74, 4;
	add.s64 	%rd32, %rd3, %rd31;
	mov.b32 	%r75, 0;
	st.global.u32 	[%rd32], %r75;
$L__BB0_29:
	add.s32 	%r108, %r108, 1;
	setp.ne.s32 	%p10, %r108, %r61;
	@%p10 bra 	$L__BB0_18;
$L__BB0_30:
	ret;

}


// ===== COMPILED SASS (sm_100) =====

	.target	sm_100

	.elftype	@"ET_EXEC"


//--------------------- .note.nv.tkinfo           --------------------------
	.section	.note.nv.tkinfo,"",@"SHT_NOTE"
	.sectionflags	@"SHF_NOTE_NV_TKINFO"
	.tkinfo
        /*0018*/ 	.word	0x00000002
        /*0030*/ 	.string	""
        /*0030*/ 	.string	"ptxas"
        /*0030*/ 	.string	"Cuda compilation tools, release 13.0, V13.0.88"
        /*0030*/ 	.string	"Build cuda_13.0.r13.0/compiler.36424714_0"
        /*0030*/ 	.string	"-arch sm_100 -m 64 "



//--------------------- .note.nv.cuinfo           --------------------------
	.section	.note.nv.cuinfo,"",@"SHT_NOTE"
	.sectionflags	@"SHF_NOTE_NV_CUINFO"
        /*0018*/ 	.short	0x0002
        /*001a*/ 	.short	0x0064
        /*001c*/ 	.short	0x0082
	.zero		2


//--------------------- .nv.info                  --------------------------
	.section	.nv.info,"",@"SHT_CUDA_INFO"
	.align	4


	//----- nvinfo : EIATTR_REGCOUNT
	.align		4
        /*0000*/ 	.byte	0x04, 0x2f
        /*0002*/ 	.short	(.L_1 - .L_0)
	.align		4
.L_0:
        /*0004*/ 	.word	index@(_Z7mat_mulPfS_S_iii)
        /*0008*/ 	.word	0x00000020


	//----- nvinfo : EIATTR_FRAME_SIZE
	.align		4
.L_1:
        /*000c*/ 	.byte	0x04, 0x11
        /*000e*/ 	.short	(.L_3 - .L_2)
	.align		4
.L_2:
        /*0010*/ 	.word	index@(_Z7mat_mulPfS_S_iii)
        /*0014*/ 	.word	0x00000000


	//----- nvinfo : EIATTR_MIN_STACK_SIZE
	.align		4
.L_3:
        /*0018*/ 	.byte	0x04, 0x12
        /*001a*/ 	.short	(.L_5 - .L_4)
	.align		4
.L_4:
        /*001c*/ 	.word	index@(_Z7mat_mulPfS_S_iii)
        /*0020*/ 	.word	0x00000000
.L_5:


//--------------------- .nv.compat                --------------------------
	.section	.nv.compat,"",@"SHT_CUDA_COMPAT_INFO"
	.align	4
        /*0000*/ 	.byte	0x02, 0x09, 0x00, 0x00, 0x02, 0x02, 0x01, 0x00, 0x02, 0x05, 0x05, 0x00, 0x03, 0x07, 0x01, 0x01
        /*0010*/ 	.byte	0x02, 0x03, 0x00, 0x00, 0x02, 0x06, 0x01, 0x00, 0x04, 0x0b, 0x08, 0x00, 0x09, 0x00, 0x00, 0x00
        /*0020*/ 	.byte	0x00, 0x00, 0x00, 0x00


//--------------------- .nv.info._Z7mat_mulPfS_S_iii --------------------------
	.section	.nv.info._Z7mat_mulPfS_S_iii,"",@"SHT_CUDA_INFO"
	.sectionflags	@""
	.align	4


	//----- nvinfo : EIATTR_CUDA_API_VERSION
	.align		4
        /*0000*/ 	.byte	0x04, 0x37
        /*0002*/ 	.short	(.L_7 - .L_6)
.L_6:
        /*0004*/ 	.word	0x00000082


	//----- nvinfo : EIATTR_KPARAM_INFO
	.align		4
.L_7:
        /*0008*/ 	.byte	0x04, 0x17
        /*000a*/ 	.short	(.L_9 - .L_8)
.L_8:
        /*000c*/ 	.word	0x00000000
        /*0010*/ 	.short	0x0005
        /*0012*/ 	.short	0x0020
        /*0014*/ 	.byte	0x00, 0xf0, 0x11, 0x00


	//----- nvinfo : EIATTR_KPARAM_INFO
	.align		4
.L_9:
        /*0018*/ 	.byte	0x04, 0x17
        /*001a*/ 	.short	(.L_11 - .L_10)
.L_10:
        /*001c*/ 	.word	0x00000000
        /*0020*/ 	.short	0x0004
        /*0022*/ 	.short	0x001c
        /*0024*/ 	.byte	0x00, 0xf0, 0x11, 0x00


	//----- nvinfo : EIATTR_KPARAM_INFO
	.align		4
.L_11:
        /*0028*/ 	.byte	0x04, 0x17
        /*002a*/ 	.short	(.L_13 - .L_12)
.L_12:
        /*002c*/ 	.word	0x00000000
        /*0030*/ 	.short	0x0003
        /*0032*/ 	.short	0x0018
        /*0034*/ 	.byte	0x00, 0xf0, 0x11, 0x00


	//----- nvinfo : EIATTR_KPARAM_INFO
	.align		4
.L_13:
        /*0038*/ 	.byte	0x04, 0x17
        /*003a*/ 	.short	(.L_15 - .L_14)
.L_14:
        /*003c*/ 	.word	0x00000000
        /*0040*/ 	.short	0x0002
        /*0042*/ 	.short	0x0010
        /*0044*/ 	.byte	0x00, 0xf5, 0x21, 0x00


	//----- nvinfo : EIATTR_KPARAM_INFO
	.align		4
.L_15:
        /*0048*/ 	.byte	0x04, 0x17
        /*004a*/ 	.short	(.L_17 - .L_16)
.L_16:
        /*004c*/ 	.word	0x00000000
        /*0050*/ 	.short	0x0001
        /*0052*/ 	.short	0x0008
        /*0054*/ 	.byte	0x00, 0xf5, 0x21, 0x00


	//----- nvinfo : EIATTR_KPARAM_INFO
	.align		4
.L_17:
        /*0058*/ 	.byte	0x04, 0x17
        /*005a*/ 	.short	(.L_19 - .L_18)
.L_18:
        /*005c*/ 	.word	0x00000000
        /*0060*/ 	.short	0x0000
        /*0062*/ 	.short	0x0000
        /*0064*/ 	.byte	0x00, 0xf5, 0x21, 0x00


	//----- nvinfo : EIATTR_SPARSE_MMA_MASK
	.align		4
.L_19:
        /*0068*/ 	.byte	0x03, 0x50
        /*006a*/ 	.short	0x0000


	//----- nvinfo : EIATTR_MAXREG_COUNT
	.align		4
        /*006c*/ 	.byte	0x03, 0x1b
        /*006e*/ 	.short	0x00ff


	//----- nvinfo : EIATTR_MERCURY_ISA_VERSION
	.align		4
        /*0070*/ 	.byte	0x03, 0x5f
        /*0072*/ 	.short	0x0101


	//----- nvinfo : EIATTR_VRC_CTA_INIT_COUNT
	.align		4
        /*0074*/ 	.byte	0x02, 0x4a
	.zero		1
	.zero		1


	//----- nvinfo : EIATTR_EXIT_INSTR_OFFSETS
	.align		4
        /*0078*/ 	.byte	0x04, 0x1c
        /*007a*/ 	.short	(.L_21 - .L_20)


	//   ....[0]....
.L_20:
        /*007c*/ 	.word	0x00000050


	//   ....[1]....
        /*0080*/ 	.word	0x00000ad0


	//   ....[2]....
        /*0084*/ 	.word	0x00000f20


	//----- nvinfo : EIATTR_CBANK_PARAM_SIZE
	.align		4
.L_21:
        /*0088*/ 	.byte	0x03, 0x19
        /*008a*/ 	.short	0x0024


	//----- nvinfo : EIATTR_PARAM_CBANK
	.align		4
        /*008c*/ 	.byte	0x04, 0x0a
        /*008e*/ 	.short	(.L_23 - .L_22)
	.align		4
.L_22:
        /*0090*/ 	.word	index@(.nv.constant0._Z7mat_mulPfS_S_iii)
        /*0094*/ 	.short	0x0380
        /*0096*/ 	.short	0x0024


	//----- nvinfo : EIATTR_SW_WAR
	.align		4
.L_23:
        /*0098*/ 	.byte	0x04, 0x36
        /*009a*/ 	.short	(.L_25 - .L_24)
.L_24:
        /*009c*/ 	.word	0x00000008
.L_25:


//--------------------- .nv.callgraph             --------------------------
	.section	.nv.callgraph,"",@"SHT_CUDA_CALLGRAPH"
	.align	4
	.sectionentsize	8
	.align		4
        /*0000*/ 	.word	0x00000000
	.align		4
        /*0004*/ 	.word	0xffffffff
	.align		4
        /*0008*/ 	.word	0x00000000
	.align		4
        /*000c*/ 	.word	0xfffffffe
	.align		4
        /*0010*/ 	.word	0x00000000
	.align		4
        /*0014*/ 	.word	0xfffffffd
	.align		4
        /*0018*/ 	.word	0x00000000
	.align		4
        /*001c*/ 	.word	0xfffffffc


//--------------------- .text._Z7mat_mulPfS_S_iii --------------------------
	.section	.text._Z7mat_mulPfS_S_iii,"ax",@progbits
	.align	128
        .global         _Z7mat_mulPfS_S_iii
        .type           _Z7mat_mulPfS_S_iii,@function
        .size           _Z7mat_mulPfS_S_iii,(.L_x_15 - _Z7mat_mulPfS_S_iii)
        .other          _Z7mat_mulPfS_S_iii,@"STO_CUDA_ENTRY STV_DEFAULT"
_Z7mat_mulPfS_S_iii:
.text._Z7mat_mulPfS_S_iii:
[----:B------:R-:W-:Y:S08]  /*0000*/  LDC R1, c[0x0][0x37c] ;  /* 0x0000df00ff017b82 */ /* 0x000ff00000000800 */
[----:B------:R-:W0:Y:S01]  /*0010*/  LDC R0, c[0x0][0x3a0] ;  /* 0x0000e800ff007b82 */ /* 0x000e220000000800 */
[----:B------:R-:W0:Y:S02]  /*0020*/  LDCU UR4, c[0x0][0x398] ;  /* 0x00007300ff0477ac */ /* 0x000e240008000800 */
[----:B0-----:R-:W-:-:S04]  /*0030*/  VIMNMX R2, PT, PT, R0, UR4, PT ;  /* 0x0000000400027c48 */ /* 0x001fc8000bfe0100 */
[----:B------:R-:W-:-:S13]  /*0040*/  ISETP.GE.AND P0, PT, R2, 0x1, PT ;  /* 0x000000010200780c */ /* 0x000fda0003f06270 */
[----:B------:R-:W-:Y:S05]  /*0050*/  @!P0 EXIT ;  /* 0x000000000000894d */ /* 0x000fea0003800000 */
[----:B------:R-:W0:Y:S01]  /*0060*/  LDCU UR5, c[0x0][0x39c] ;  /* 0x00007380ff0577ac */ /* 0x000e220008000800 */
[----:B------:R-:W1:Y:S01]  /*0070*/  LDCU.64 UR12, c[0x0][0x358] ;  /* 0x00006b00ff0c77ac */ /* 0x000e620008000a00 */
[----:B0-----:R-:W-:-:S09]  /*0080*/  UISETP.GE.AND UP0, UPT, UR5, 0x1, UPT ;  /* 0x000000010500788c */ /* 0x001fd2000bf06270 */
[----:B-1----:R-:W-:Y:S05]  /*0090*/  BRA.U !UP0, `(.L_x_0) ;  /* 0x0000000908947547 */ /* 0x002fea000b800000 */
[----:B------:R-:W-:Y:S01]  /*00a0*/  ULOP3.LUT UR11, UR5, 0x7ffffff8, URZ, 0xc0, !UPT ;  /* 0x7ffffff8050b7892 */ /* 0x000fe2000f8ec0ff */
[----:B------:R-:W-:Y:S01]  /*00b0*/  SHF.L.U32 R13, R0, 0x3, RZ ;  /* 0x00000003000d7819 */ /* 0x000fe200000006ff */
[----:B------:R-:W-:Y:S02]  /*00c0*/  ULOP3.LUT UR10, UR5, 0x7, URZ, 0xc0, !UPT ;  /* 0x00000007050a7892 */ /* 0x000fe4000f8ec0ff */
[----:B------:R-:W-:Y:S02]  /*00d0*/  ULOP3.LUT UR5, UR5, 0x3, URZ, 0xc0, !UPT ;  /* 0x0000000305057892 */ /* 0x000fe4000f8ec0ff */
[----:B------:R-:W-:Y:S01]  /*00e0*/  UIADD3 UR8, UPT, UPT, -UR11, URZ, URZ ;  /* 0x000000ff0b087290 */ /* 0x000fe2000fffe1ff */
[----:B------:R-:W-:-:S11]  /*00f0*/  UMOV UR4, URZ ;  /* 0x000000ff00047c82 */ /* 0x000fd60008000000 */
.L_x_7:
[----:B0-----:R-:W0:Y:S01]  /*0100*/  LDCU UR9, c[0x0][0x39c] ;  /* 0x00007380ff0977ac */ /* 0x001e220008000800 */
[----:B------:R-:W-:Y:S01]  /*0110*/  HFMA2 R15, -RZ, RZ, 0, 0 ;  /* 0x00000000ff0f7431 */ /* 0x000fe200000001ff */
[----:B------:R-:W1:Y:S01]  /*0120*/  LDCU.64 UR6, c[0x0][0x388] ;  /* 0x00007100ff0677ac */ /* 0x000e620008000a00 */
[----:B0-----:R-:W-:-:S04]  /*0130*/  UIMAD UR9, UR4, UR9, URZ ;  /* 0x00000009040972a4 */ /* 0x001fc8000f8e02ff */
[----:B-1----:R-:W-:-:S04]  /*0140*/  UIMAD.WIDE.U32 UR6, UR9, 0x4, UR6 ;  /* 0x00000004090678a5 */ /* 0x002fc8000f8e0006 */
[----:B------:R-:W-:-:S04]  /*0150*/  UIADD3 UR14, UP0, UPT, UR6, 0x10, URZ ;  /* 0x00000010060e7890 */ /* 0x000fc8000ff1e0ff */
[----:B------:R-:W-:-:S12]  /*0160*/  UIADD3.X UR7, UPT, UPT, URZ, UR7, URZ, UP0, !UPT ;  /* 0x00000007ff077290 */ /* 0x000fd800087fe4ff */
.L_x_6:
[----:B0-----:R-:W0:Y:S01]  /*0170*/  LDCU UR15, c[0x0][0x39c] ;  /* 0x00007380ff0f77ac */ /* 0x001e220008000800 */
[----:B------:R-:W-:Y:S01]  /*0180*/  MOV R20, RZ ;  /* 0x000000ff00147202 */ /* 0x000fe20000000f00 */
[----:B------:R-:W-:Y:S01]  /*0190*/  IMAD.MOV.U32 R0, RZ, RZ, RZ ;  /* 0x000000ffff007224 */ /* 0x000fe200078e00ff */
[----:B0-----:R-:W-:-:S09]  /*01a0*/  UISETP.GE.U32.AND UP0, UPT, UR15, 0x8, UPT ;  /* 0x000000080f00788c */ /* 0x001fd2000bf06070 */
[----:B------:R-:W-:Y:S05]  /*01b0*/  BRA.U !UP0, `(.L_x_1) ;  /* 0x0000000108f47547 */ /* 0x000fea000b800000 */
[----:B------:R-:W0:Y:S01]  /*01c0*/  LDC R4, c[0x0][0x3a0] ;  /* 0x0000e800ff047b82 */ /* 0x000e220000000800 */
[----:B------:R-:W-:Y:S01]  /*01d0*/  MOV R20, RZ ;  /* 0x000000ff00147202 */ /* 0x000fe20000000f00 */
[----:B------:R-:W-:Y:S01]  /*01e0*/  IMAD.U32 R25, RZ, RZ, UR7 ;  /* 0x00000007ff197e24 */ /* 0x000fe2000f8e00ff */
[----:B------:R-:W-:Y:S01]  /*01f0*/  MOV R24, UR14 ;  /* 0x0000000e00187c02 */ /* 0x000fe20008000f00 */
[----:B------:R-:W-:-:S04]  /*0200*/  UMOV UR6, UR8 ;  /* 0x0000000800067c82 */ /* 0x000fc80008000000 */
[----:B------:R-:W1:Y:S01]  /*0210*/  LDC.64 R2, c[0x0][0x390] ;  /* 0x0000e400ff027b82 */ /* 0x000e620000000a00 */
[----:B0-----:R-:W-:Y:S01]  /*0220*/  IADD3 R0, PT, PT, R15, R4, RZ ;  /* 0x000000040f007210 */ /* 0x001fe20007ffe0ff */
[C-C-:B------:R-:W-:Y:S01]  /*0230*/  IMAD R14, R4.reuse, 0x3, R15.reuse ;  /* 0x00000003040e7824 */ /* 0x140fe200078e020f */
[C---:B------:R-:W-:Y:S01]  /*0240*/  LEA R12, R4.reuse, R15, 0x1 ;  /* 0x0000000f040c7211 */ /* 0x040fe200078e08ff */
[C-C-:B------:R-:W-:Y:S02]  /*0250*/  IMAD R16, R4.reuse, 0x4, R15.reuse ;  /* 0x0000000404107824 */ /* 0x140fe400078e020f */
[C-C-:B------:R-:W-:Y:S02]  /*0260*/  IMAD R17, R4.reuse, 0x5, R15.reuse ;  /* 0x0000000504117824 */ /* 0x140fe400078e020f */
[C-C-:B------:R-:W-:Y:S02]  /*0270*/  IMAD R18, R4.reuse, 0x6, R15.reuse ;  /* 0x0000000604127824 */ /* 0x140fe400078e020f */
[----:B------:R-:W-:-:S02]  /*0280*/  IMAD R19, R4, 0x7, R15 ;  /* 0x0000000704137824 */ /* 0x000fc400078e020f */
[----:B-1----:R-:W-:-:S07]  /*0290*/  IMAD.WIDE.U32 R6, R15, 0x4, R2 ;  /* 0x000000040f067825 */ /* 0x002fce00078e0002 */
.L_x_2:
[----:B------:R-:W-:Y:S02]  /*02a0*/  MOV R4, R24 ;  /* 0x0000001800047202 */ /* 0x000fe40000000f00 */
[----:B------:R-:W-:Y:S01]  /*02b0*/  MOV R5, R25 ;  /* 0x0000001900057202 */ /* 0x000fe20000000f00 */
[--C-:B------:R-:W-:Y:S01]  /*02c0*/  IMAD.WIDE.U32 R8, R0, 0x4, R2.reuse ;  /* 0x0000000400087825 */ /* 0x100fe200078e0002 */
[----:B------:R-:W2:Y:S04]  /*02d0*/  LDG.E R22, desc[UR12][R6.64] ;  /* 0x0000000c06167981 */ /* 0x000ea8000c1e1900 */
[----:B------:R-:W2:Y:S01]  /*02e0*/  LDG.E R21, desc[UR12][R4.64+-0x10] ;  /* 0xfffff00c04157981 */ /* 0x000ea2000c1e1900 */
[----:B------:R-:W-:-:S03]  /*02f0*/  IMAD.WIDE.U32 R10, R12, 0x4, R2 ;  /* 0x000000040c0a7825 */ /* 0x000fc600078e0002 */
[----:B------:R-:W3:Y:S04]  /*0300*/  LDG.E R8, desc[UR12][R8.64] ;  /* 0x0000000c08087981 */ /* 0x000ee8000c1e1900 */
[----:B------:R-:W3:Y:S04]  /*0310*/  LDG.E R27, desc[UR12][R4.64+-0xc] ;  /* 0xfffff40c041b7981 */ /* 0x000ee8000c1e1900 */
[----:B------:R-:W4:Y:S04]  /*0320*/  LDG.E R10, desc[UR12][R10.64] ;  /* 0x0000000c0a0a7981 */ /* 0x000f28000c1e1900 */
[----:B------:R-:W4:Y:S01]  /*0330*/  LDG.E R23, desc[UR12][R4.64+-0x8] ;  /* 0xfffff80c04177981 */ /* 0x000f22000c1e1900 */
[----:B------:R-:W-:-:S03]  /*0340*/  IMAD.WIDE.U32 R24, R14, 0x4, R2 ;  /* 0x000000040e187825 */ /* 0x000fc600078e0002 */
[----:B------:R-:W5:Y:S04]  /*0350*/  LDG.E R29, desc[UR12][R4.64] ;  /* 0x0000000c041d7981 */ /* 0x000f68000c1e1900 */
[----:B------:R-:W5:Y:S04]  /*0360*/  LDG.E R24, desc[UR12][R24.64] ;  /* 0x0000000c18187981 */ /* 0x000f68000c1e1900 */
[----:B------:R-:W5:Y:S04]  /*0370*/  LDG.E R28, desc[UR12][R4.64+0x4] ;  /* 0x0000040c041c7981 */ /* 0x000f68000c1e1900 */
[----:B------:R-:W5:Y:S01]  /*0380*/  LDG.E R25, desc[UR12][R4.64+0x8] ;  /* 0x0000080c04197981 */ /* 0x000f62000c1e1900 */
[----:B--2---:R-:W-:Y:S01]  /*0390*/  FFMA R22, R21, R22, R20 ;  /* 0x0000001615167223 */ /* 0x004fe20000000014 */
[----:B------:R-:W-:-:S06]  /*03a0*/  IMAD.WIDE.U32 R20, R16, 0x4, R2 ;  /* 0x0000000410147825 */ /* 0x000fcc00078e0002 */
[----:B------:R-:W2:Y:S01]  /*03b0*/  LDG.E R20, desc[UR12][R20.64] ;  /* 0x0000000c14147981 */ /* 0x000ea2000c1e1900 */
[----:B---3--:R-:W-:Y:S01]  /*03c0*/  FFMA R22, R27, R8, R22 ;  /* 0x000000081b167223 */ /* 0x008fe20000000016 */
[----:B------:R-:W-:Y:S02]  /*03d0*/  IMAD.WIDE.U32 R8, R17, 0x4, R2 ;  /* 0x0000000411087825 */ /* 0x000fe400078e0002 */
[----:B------:R-:W5:Y:S04]  /*03e0*/  LDG.E R27, desc[UR12][R4.64+-0x4] ;  /* 0xfffffc0c041b7981 */ /* 0x000f68000c1e1900 */
[----:B------:R-:W3:Y:S01]  /*03f0*/  LDG.E R9, desc[UR12][R8.64] ;  /* 0x0000000c08097981 */ /* 0x000ee2000c1e1900 */
[----:B----4-:R-:W-:Y:S01]  /*0400*/  FFMA R26, R23, R10, R22 ;  /* 0x0000000a171a7223 */ /* 0x010fe20000000016 */
[----:B------:R-:W-:-:S02]  /*0410*/  IMAD.WIDE.U32 R10, R18, 0x4, R2 ;  /* 0x00000004120a7825 */ /* 0x000fc400078e0002 */
[----:B------:R-:W4:Y:S02]  /*0420*/  LDG.E R21, desc[UR12][R4.64+0xc] ;  /* 0x00000c0c04157981 */ /* 0x000f24000c1e1900 */
[----:B------:R-:W-:Y:S02]  /*0430*/  IMAD.WIDE.U32 R22, R19, 0x4, R2 ;  /* 0x0000000413167825 */ /* 0x000fe400078e0002 */
[----:B------:R-:W4:Y:S04]  /*0440*/  LDG.E R10, desc[UR12][R10.64] ;  /* 0x0000000c0a0a7981 */ /* 0x000f28000c1e1900 */
[----:B------:R-:W4:Y:S01]  /*0450*/  LDG.E R22, desc[UR12][R22.64] ;  /* 0x0000000c16167981 */ /* 0x000f22000c1e1900 */
[----:B------:R-:W-:-:S04]  /*0460*/  UIADD3 UR6, UPT, UPT, UR6, 0x8, URZ ;  /* 0x0000000806067890 */ /* 0x000fc8000fffe0ff */
[----:B------:R-:W-:Y:S01]  /*0470*/  UISETP.NE.AND UP0, UPT, UR6, URZ, UPT ;  /* 0x000000ff0600728c */ /* 0x000fe2000bf05270 */
[C---:B------:R-:W-:Y:S01]  /*0480*/  IADD3 R0, PT, PT, R13.reuse, R0, RZ ;  /* 0x000000000d007210 */ /* 0x040fe20007ffe0ff */
[C---:B------:R-:W-:Y:S01]  /*0490*/  IMAD.IADD R16, R13.reuse, 0x1, R16 ;  /* 0x000000010d107824 */ /* 0x040fe200078e0210 */
[C---:B------:R-:W-:Y:S01]  /*04a0*/  IADD3 R12, PT, PT, R13.reuse, R12, RZ ;  /* 0x0000000c0d0c7210 */ /* 0x040fe20007ffe0ff */
[C---:B------:R-:W-:Y:S01]  /*04b0*/  IMAD.WIDE.U32 R6, R13.reuse, 0x4, R6 ;  /* 0x000000040d067825 */ /* 0x040fe200078e0006 */
[C---:B------:R-:W-:Y:S02]  /*04c0*/  IADD3 R14, PT, PT, R13.reuse, R14, RZ ;  /* 0x0000000e0d0e7210 */ /* 0x040fe40007ffe0ff */
[C---:B------:R-:W-:Y:S02]  /*04d0*/  IADD3 R17, PT, PT, R13.reuse, R17, RZ ;  /* 0x000000110d117210 */ /* 0x040fe40007ffe0ff */
[C---:B------:R-:W-:Y:S02]  /*04e0*/  IADD3 R18, PT, PT, R13.reuse, R18, RZ ;  /* 0x000000120d127210 */ /* 0x040fe40007ffe0ff */
[----:B------:R-:W-:Y:S01]  /*04f0*/  IADD3 R19, PT, PT, R13, R19, RZ ;  /* 0x000000130d137210 */ /* 0x000fe20007ffe0ff */
[----:B-----5:R-:W-:-:S04]  /*0500*/  FFMA R24, R27, R24, R26 ;  /* 0x000000181b187223 */ /* 0x020fc8000000001a */
[----:B--2---:R-:W-:Y:S01]  /*0510*/  FFMA R29, R29, R20, R24 ;  /* 0x000000141d1d7223 */ /* 0x004fe20000000018 */
[----:B------:R-:W-:-:S03]  /*0520*/  IADD3 R24, P0, PT, R4, 0x20, RZ ;  /* 0x0000002004187810 */ /* 0x000fc60007f1e0ff */
[----:B---3--:R-:W-:-:S04]  /*0530*/  FFMA R28, R28, R9, R29 ;  /* 0x000000091c1c7223 */ /* 0x008fc8000000001d */
[----:B----4-:R-:W-:Y:S01]  /*0540*/  FFMA R28, R25, R10, R28 ;  /* 0x0000000a191c7223 */ /* 0x010fe2000000001c */
[----:B------:R-:W-:-:S03]  /*0550*/  IMAD.X R25, RZ, RZ, R5, P0 ;  /* 0x000000ffff197224 */ /* 0x000fc600000e0605 */
[----:B------:R-:W-:Y:S01]  /*0560*/  FFMA R20, R21, R22, R28 ;  /* 0x0000001615147223 */ /* 0x000fe2000000001c */
[----:B------:R-:W-:Y:S06]  /*0570*/  BRA.U UP0, `(.L_x_2) ;  /* 0xfffffffd00487547 */ /* 0x000fec000b83ffff */
[----:B------:R-:W-:-:S07]  /*0580*/  IMAD.U32 R0, RZ, RZ, UR11 ;  /* 0x0000000bff007e24 */ /* 0x000fce000f8e00ff */
.L_x_1:
[----:B------:R-:W-:-:S09]  /*0590*/  UISETP.NE.AND UP0, UPT, UR10, URZ, UPT ;  /* 0x000000ff0a00728c */ /* 0x000fd2000bf05270 */
[----:B------:R-:W-:Y:S05]  /*05a0*/  BRA.U !UP0, `(.L_x_3) ;  /* 0x00000005081c7547 */ /* 0x000fea000b800000 */
[----:B------:R-:W-:Y:S02]  /*05b0*/  UIADD3 UR6, UPT, UPT, UR10, -0x1, URZ ;  /* 0xffffffff0a067890 */ /* 0x000fe4000fffe0ff */
[----:B------:R-:W-:Y:S02]  /*05c0*/  UISETP.NE.AND UP1, UPT, UR5, URZ, UPT ;  /* 0x000000ff0500728c */ /* 0x000fe4000bf25270 */
[----:B------:R-:W-:-:S09]  /*05d0*/  UISETP.GE.U32.AND UP0, UPT, UR6, 0x3, UPT ;  /* 0x000000030600788c */ /* 0x000fd2000bf06070 */
[----:B------:R-:W-:Y:S05]  /*05e0*/  BRA.U !UP0, `(.L_x_4) ;  /* 0x00000001087c7547 */ /* 0x000fea000b800000 */
[----:B------:R-:W0:Y:S01]  /*05f0*/  LDCU UR6, c[0x0][0x3a0] ;  /* 0x00007400ff0677ac */ /* 0x000e220008000800 */
[----:B------:R-:W1:Y:S01]  /*0600*/  LDC.64 R10, c[0x0][0x388] ;  /* 0x0000e200ff0a7b82 */ /* 0x000e620000000a00 */
[C---:B------:R-:W-:Y:S02]  /*0610*/  IADD3 R7, PT, PT, R0.reuse, UR9, RZ ;  /* 0x0000000900077c10 */ /* 0x040fe4000fffe0ff */
[----:B------:R-:W-:-:S04]  /*0620*/  IADD3 R12, P0, PT, R0, UR9, RZ ;  /* 0x00000009000c7c10 */ /* 0x000fc8000ff1e0ff */
[----:B------:R-:W-:Y:S01]  /*0630*/  IADD3.X R14, PT, PT, RZ, RZ, RZ, P0, !PT ;  /* 0x000000ffff0e7210 */ /* 0x000fe200007fe4ff */
[----:B------:R-:W2:Y:S08]  /*0640*/  LDC.64 R2, c[0x0][0x390] ;  /* 0x0000e400ff027b82 */ /* 0x000eb00000000a00 */
[----:B------:R-:W3:Y:S01]  /*0650*/  LDC.64 R4, c[0x0][0x388] ;  /* 0x0000e200ff047b82 */ /* 0x000ee20000000a00 */
[----:B0-----:R-:W-:-:S05]  /*0660*/  IMAD R9, R0, UR6, R15 ;  /* 0x0000000600097c24 */ /* 0x001fca000f8e020f */
[----:B------:R-:W-:Y:S01]  /*0670*/  IADD3 R17, PT, PT, R9, UR6, RZ ;  /* 0x0000000609117c10 */ /* 0x000fe2000fffe0ff */
[----:B-1----:R-:W-:-:S06]  /*0680*/  IMAD.WIDE.U32 R10, R7, 0x4, R10 ;  /* 0x00000004070a7825 */ /* 0x002fcc00078e000a */
[----:B------:R-:W4:Y:S01]  /*0690*/  LDG.E R11, desc[UR12][R10.64] ;  /* 0x0000000c0a0b7981 */ /* 0x000f22000c1e1900 */
[----:B--2---:R-:W-:-:S04]  /*06a0*/  IMAD.WIDE.U32 R8, R9, 0x4, R2 ;  /* 0x0000000409087825 */ /* 0x004fc800078e0002 */
[C---:B------:R-:W-:Y:S02]  /*06b0*/  IMAD.WIDE.U32 R6, R17.reuse, 0x4, R2 ;  /* 0x0000000411067825 */ /* 0x040fe400078e0002 */
[----:B------:R-:W4:Y:S01]  /*06c0*/  LDG.E R8, desc[UR12][R8.64] ;  /* 0x0000000c08087981 */ /* 0x000f22000c1e1900 */
[C---:B---3--:R-:W-:Y:S01]  /*06d0*/  LEA R4, P0, R12.reuse, R4, 0x2 ;  /* 0x000000040c047211 */ /* 0x048fe200078010ff */
[----:B------:R-:W-:Y:S02]  /*06e0*/  VIADD R17, R17, UR6 ;  /* 0x0000000611117c36 */ /* 0x000fe40008000000 */
[----:B------:R-:W2:Y:S01]  /*06f0*/  LDG.E R6, desc[UR12][R6.64] ;  /* 0x0000000c06067981 */ /* 0x000ea2000c1e1900 */
[----:B------:R-:W-:Y:S02]  /*0700*/  LEA.HI.X R5, R12, R5, R14, 0x2, P0 ;  /* 0x000000050c057211 */ /* 0x000fe400000f140e */
[C---:B------:R-:W-:Y:S01]  /*0710*/  IADD3 R19, PT, PT, R17.reuse, UR6, RZ ;  /* 0x0000000611137c10 */ /* 0x040fe2000fffe0ff */
[----:B------:R-:W-:-:S02]  /*0720*/  IMAD.WIDE.U32 R16, R17, 0x4, R2 ;  /* 0x0000000411107825 */ /* 0x000fc400078e0002 */
[----:B------:R-:W2:Y:S02]  /*0730*/  LDG.E R12, desc[UR12][R4.64+0x4] ;  /* 0x0000040c040c7981 */ /* 0x000ea4000c1e1900 */
[----:B------:R-:W-:Y:S02]  /*0740*/  IMAD.WIDE.U32 R2, R19, 0x4, R2 ;  /* 0x0000000413027825 */ /* 0x000fe400078e0002 */
[----:B------:R-:W3:Y:S04]  /*0750*/  LDG.E R16, desc[UR12][R16.64] ;  /* 0x0000000c10107981 */ /* 0x000ee8000c1e1900 */
[----:B------:R-:W3:Y:S04]  /*0760*/  LDG.E R14, desc[UR12][R4.64+0x8] ;  /* 0x0000080c040e7981 */ /* 0x000ee8000c1e1900 */
[----:B------:R-:W5:Y:S04]  /*0770*/  LDG.E R2, desc[UR12][R2.64] ;  /* 0x0000000c02027981 */ /* 0x000f68000c1e1900 */
[----:B------:R-:W5:Y:S01]  /*0780*/  LDG.E R10, desc[UR12][R4.64+0xc] ;  /* 0x00000c0c040a7981 */ /* 0x000f62000c1e1900 */
[----:B------:R-:W-:Y:S01]  /*0790*/  IADD3 R0, PT, PT, R0, 0x4, RZ ;  /* 0x0000000400007810 */ /* 0x000fe20007ffe0ff */
[----:B----4-:R-:W-:-:S04]  /*07a0*/  FFMA R11, R11, R8, R20 ;  /* 0x000000080b0b7223 */ /* 0x010fc80000000014 */
[----:B--2---:R-:W-:-:S04]  /*07b0*/  FFMA R11, R12, R6, R11 ;  /* 0x000000060c0b7223 */ /* 0x004fc8000000000b */
[----:B---3--:R-:W-:-:S04]  /*07c0*/  FFMA R11, R14, R16, R11 ;  /* 0x000000100e0b7223 */ /* 0x008fc8000000000b */
[----:B-----5:R-:W-:-:S07]  /*07d0*/  FFMA R20, R10, R2, R11 ;  /* 0x000000020a147223 */ /* 0x020fce000000000b */
.L_x_4:
[----:B------:R-:W-:Y:S05]  /*07e0*/  BRA.U !UP1, `(.L_x_3) ;  /* 0x00000001098c7547 */ /* 0x000fea000b800000 */
[----:B------:R-:W-:Y:S02]  /*07f0*/  UISETP.NE.AND UP0, UPT, UR5, 0x1, UPT ;  /* 0x000000010500788c */ /* 0x000fe4000bf05270 */
[----:B------:R-:W-:-:S07]  /*0800*/  ULOP3.LUT UP1, URZ, UR15, 0x1, URZ, 0xc0, !UPT ;  /* 0x000000010fff7892 */ /* 0x000fce000f82c0ff */
[----:B------:R-:W-:Y:S05]  /*0810*/  BRA.U !UP0, `(.L_x_5) ;  /* 0x0000000108547547 */ /* 0x000fea000b800000 */
[----:B------:R-:W0:Y:S01]  /*0820*/  LDC.64 R6, c[0x0][0x388] ;  /* 0x0000e200ff067b82 */ /* 0x000e220000000a00 */
[----:B------:R-:W1:Y:S01]  /*0830*/  LDCU UR6, c[0x0][0x3a0] ;  /* 0x00007400ff0677ac */ /* 0x000e620008000800 */
[C---:B------:R-:W-:Y:S02]  /*0840*/  IADD3 R9, PT, PT, R0.reuse, UR9, RZ ;  /* 0x0000000900097c10 */ /* 0x040fe4000fffe0ff */
[----:B------:R-:W-:-:S04]  /*0850*/  IADD3 R10, P0, PT, R0, UR9, RZ ;  /* 0x00000009000a7c10 */ /* 0x000fc8000ff1e0ff */
[----:B------:R-:W2:Y:S01]  /*0860*/  LDC.64 R4, c[0x0][0x388] ;  /* 0x0000e200ff047b82 */ /* 0x000ea20000000a00 */
[----:B------:R-:W-:-:S07]  /*0870*/  IMAD.X R12, RZ, RZ, RZ, P0 ;  /* 0x000000ffff0c7224 */ /* 0x000fce00000e06ff */
[----:B------:R-:W3:Y:S01]  /*0880*/  LDC.64 R2, c[0x0][0x390] ;  /* 0x0000e400ff027b82 */ /* 0x000ee20000000a00 */
[----:B-1----:R-:W-:Y:S02]  /*0890*/  IMAD R11, R0, UR6, R15 ;  /* 0x00000006000b7c24 */ /* 0x002fe4000f8e020f */
[----:B0-----:R-:W-:-:S03]  /*08a0*/  IMAD.WIDE.U32 R6, R9, 0x4, R6 ;  /* 0x0000000409067825 */ /* 0x001fc600078e0006 */
[----:B------:R-:W-:-:S03]  /*08b0*/  IADD3 R17, PT, PT, R11, UR6, RZ ;  /* 0x000000060b117c10 */ /* 0x000fc6000fffe0ff */
[----:B------:R-:W4:Y:S01]  /*08c0*/  LDG.E R7, desc[UR12][R6.64] ;  /* 0x0000000c06077981 */ /* 0x000f22000c1e1900 */
[----:B--2---:R-:W-:-:S04]  /*08d0*/  LEA R4, P0, R10, R4, 0x2 ;  /* 0x000000040a047211 */ /* 0x004fc800078010ff */
[----:B------:R-:W-:Y:S01]  /*08e0*/  LEA.HI.X R5, R10, R5, R12, 0x2, P0 ;  /* 0x000000050a057211 */ /* 0x000fe200000f140c */
[----:B---3--:R-:W-:-:S05]  /*08f0*/  IMAD.WIDE.U32 R8, R11, 0x4, R2 ;  /* 0x000000040b087825 */ /* 0x008fca00078e0002 */
[----:B------:R-:W2:Y:S01]  /*0900*/  LDG.E R5, desc[UR12][R4.64+0x4] ;  /* 0x0000040c04057981 */ /* 0x000ea2000c1e1900 */
[----:B------:R-:W-:-:S03]  /*0910*/  IMAD.WIDE.U32 R2, R17, 0x4, R2 ;  /* 0x0000000411027825 */ /* 0x000fc600078e0002 */
[----:B------:R-:W4:Y:S04]  /*0920*/  LDG.E R8, desc[UR12][R8.64] ;  /* 0x0000000c08087981 */ /* 0x000f28000c1e1900 */
[----:B------:R-:W2:Y:S01]  /*0930*/  LDG.E R2, desc[UR12][R2.64] ;  /* 0x0000000c02027981 */ /* 0x000ea2000c1e1900 */
[----:B------:R-:W-:Y:S01]  /*0940*/  IADD3 R0, PT, PT, R0, 0x2, RZ ;  /* 0x0000000200007810 */ /* 0x000fe20007ffe0ff */
[----:B----4-:R-:W-:-:S04]  /*0950*/  FFMA R20, R7, R8, R20 ;  /* 0x0000000807147223 */ /* 0x010fc80000000014 */
[----:B--2---:R-:W-:-:S07]  /*0960*/  FFMA R20, R5, R2, R20 ;  /* 0x0000000205147223 */ /* 0x004fce0000000014 */
.L_x_5:
[----:B------:R-:W-:Y:S05]  /*0970*/  BRA.U !UP1, `(.L_x_3) ;  /* 0x0000000109287547 */ /* 0x000fea000b800000 */
[----:B------:R-:W0:Y:S01]  /*0980*/  LDC.64 R2, c[0x0][0x388] ;  /* 0x0000e200ff027b82 */ /* 0x000e220000000a00 */
[----:B------:R-:W1:Y:S01]  /*0990*/  LDCU UR6, c[0x0][0x3a0] ;  /* 0x00007400ff0677ac */ /* 0x000e620008000800 */
[----:B------:R-:W-:-:S06]  /*09a0*/  IADD3 R7, PT, PT, R0, UR9, RZ ;  /* 0x0000000900077c10 */ /* 0x000fcc000fffe0ff */
[----:B------:R-:W2:Y:S01]  /*09b0*/  LDC.64 R4, c[0x0][0x390] ;  /* 0x0000e400ff047b82 */ /* 0x000ea20000000a00 */
[----:B-1----:R-:W-:Y:S02]  /*09c0*/  IMAD R9, R0, UR6, R15 ;  /* 0x0000000600097c24 */ /* 0x002fe4000f8e020f */
[----:B0-----:R-:W-:-:S06]  /*09d0*/  IMAD.WIDE.U32 R2, R7, 0x4, R2 ;  /* 0x0000000407027825 */ /* 0x001fcc00078e0002 */
[----:B------:R-:W3:Y:S01]  /*09e0*/  LDG.E R3, desc[UR12][R2.64] ;  /* 0x0000000c02037981 */ /* 0x000ee2000c1e1900 */
[----:B--2---:R-:W-:-:S06]  /*09f0*/  IMAD.WIDE.U32 R4, R9, 0x4, R4 ;  /* 0x0000000409047825 */ /* 0x004fcc00078e0004 */
[----:B------:R-:W3:Y:S02]  /*0a00*/  LDG.E R4, desc[UR12][R4.64] ;  /* 0x0000000c04047981 */ /* 0x000ee4000c1e1900 */
[----:B---3--:R-:W-:-:S07]  /*0a10*/  FFMA R20, R3, R4, R20 ;  /* 0x0000000403147223 */ /* 0x008fce0000000014 */
.L_x_3:
[----:B------:R-:W0:Y:S08]  /*0a20*/  LDC R0, c[0x0][0x3a0] ;  /* 0x0000e800ff007b82 */ /* 0x000e300000000800 */
[----:B------:R-:W1:Y:S01]  /*0a30*/  LDC.64 R2, c[0x0][0x380] ;  /* 0x0000e000ff027b82 */ /* 0x000e620000000a00 */
[----:B0-----:R-:W-:Y:S02]  /*0a40*/  IMAD R5, R0, UR4, R15 ;  /* 0x0000000400057c24 */ /* 0x001fe4000f8e020f */
[----:B------:R-:W-:-:S05]  /*0a50*/  VIADD R15, R15, 0x1 ;  /* 0x000000010f0f7836 */ /* 0x000fca0000000000 */
[----:B------:R-:W-:Y:S01]  /*0a60*/  ISETP.NE.AND P0, PT, R15, R0, PT ;  /* 0x000000000f00720c */ /* 0x000fe20003f05270 */
[----:B-1----:R-:W-:-:S05]  /*0a70*/  IMAD.WIDE.U32 R2, R5, 0x4, R2 ;  /* 0x0000000405027825 */ /* 0x002fca00078e0002 */
[----:B------:R0:W-:Y:S07]  /*0a80*/  STG.E desc[UR12][R2.64], R20 ;  /* 0x0000001402007986 */ /* 0x0001ee000c10190c */
[----:B------:R-:W-:Y:S05]  /*0a90*/  @P0 BRA `(.L_x_6) ;  /* 0xfffffff400b40947 */ /* 0x000fea000383ffff */
[----:B------:R-:W1:Y:S01]  /*0aa0*/  LDC R0, c[0x0][0x398] ;  /* 0x0000e600ff007b82 */ /* 0x000e620000000800 */
[----:B------:R-:W-:-:S06]  /*0ab0*/  UIADD3 UR4, UPT, UPT, UR4, 0x1, URZ ;  /* 0x0000000104047890 */ /* 0x000fcc000fffe0ff */
[----:B-1----:R-:W-:-:S13]  /*0ac0*/  ISETP.NE.AND P0, PT, R0, UR4, PT ;  /* 0x0000000400007c0c */ /* 0x002fda000bf05270 */
[----:B------:R-:W-:Y:S05]  /*0ad0*/  @!P0 EXIT ;  /* 0x000000000000894d */ /* 0x000fea0003800000 */
[----:B------:R-:W-:Y:S05]  /*0ae0*/  BRA `(.L_x_7) ;  /* 0xfffffff400847947 */ /* 0x000fea000383ffff */
.L_x_0:
[C---:B------:R-:W-:Y:S01]  /*0af0*/  LOP3.LUT R10, R0.reuse, 0x7, RZ, 0xc0, !PT ;  /* 0x00000007000a7812 */ /* 0x040fe200078ec0ff */
[----:B------:R-:W-:Y:S01]  /*0b00*/  UMOV UR4, URZ ;  /* 0x000000ff00047c82 */ /* 0x000fe20008000000 */
[----:B------:R-:W-:Y:S02]  /*0b10*/  LOP3.LUT R11, R0, 0x3, RZ, 0xc0, !PT ;  /* 0x00000003000b7812 */ /* 0x000fe400078ec0ff */
[----:B------:R-:W-:Y:S02]  /*0b20*/  IADD3 R2, PT, PT, R10, -0x1, RZ ;  /* 0xffffffff0a027810 */ /* 0x000fe40007ffe0ff */
[----:B------:R-:W-:Y:S02]  /*0b30*/  LOP3.LUT R0, R0, 0x7ffffff8, RZ, 0xc0, !PT ;  /* 0x7ffffff800007812 */ /* 0x000fe400078ec0ff */
[----:B------:R-:W-:-:S13]  /*0b40*/  ISETP.GE.U32.AND P0, PT, R2, 0x3, PT ;  /* 0x000000030200780c */ /* 0x000fda0003f06070 */
.L_x_13:
[----:B0-----:R-:W0:Y:S01]  /*0b50*/  LDC R14, c[0x0][0x3a0] ;  /* 0x0000e800ff0e7b82 */ /* 0x001e220000000800 */
[----:B-1----:R-:W1:Y:S01]  /*0b60*/  LDCU UR5, c[0x0][0x398] ;  /* 0x00007300ff0577ac */ /* 0x002e620008000800 */
[----:B--2---:R-:W-:Y:S01]  /*0b70*/  HFMA2 R3, -RZ, RZ, 0, 0 ;  /* 0x00000000ff037431 */ /* 0x004fe200000001ff */
[C---:B0-----:R-:W-:Y:S01]  /*0b80*/  ISETP.GE.U32.AND P1, PT, R14.reuse, 0x8, PT ;  /* 0x000000080e00780c */ /* 0x041fe20003f26070 */
[----:B------:R-:W-:Y:S01]  /*0b90*/  IMAD R2, R14, UR4, RZ ;  /* 0x000000040e027c24 */ /* 0x000fe2000f8e02ff */
[----:B------:R-:W-:-:S04]  /*0ba0*/  UIADD3 UR4, UPT, UPT, UR4, 0x1, URZ ;  /* 0x0000000104047890 */ /* 0x000fc8000fffe0ff */
[----:B-1----:R-:W-:-:S07]  /*0bb0*/  UISETP.NE.AND UP0, UPT, UR4, UR5, UPT ;  /* 0x000000050400728c */ /* 0x002fce000bf05270 */
[----:B---3--:R-:W-:Y:S05]  /*0bc0*/  @!P1 BRA `(.L_x_8) ;  /* 0x0000000000409947 */ /* 0x008fea0003800000 */
[----:B------:R-:W0:Y:S01]  /*0bd0*/  LDC.64 R6, c[0x0][0x380] ;  /* 0x0000e000ff067b82 */ /* 0x000e220000000a00 */
[----:B------:R-:W-:-:S05]  /*0be0*/  UMOV UR5, URZ ;  /* 0x000000ff00057c82 */ /* 0x000fca0008000000 */
.L_x_9:
[----:B-1----:R-:W-:Y:S01]  /*0bf0*/  IADD3 R5, PT, PT, R2, UR5, RZ ;  /* 0x0000000502057c10 */ /* 0x002fe2000fffe0ff */
[----:B------:R-:W-:-:S04]  /*0c00*/  UIADD3 UR5, UPT, UPT, UR5, 0x8, URZ ;  /* 0x0000000805057890 */ /* 0x000fc8000fffe0ff */
[----:B0-----:R-:W-:Y:S02]  /*0c10*/  IMAD.WIDE.U32 R4, R5, 0x4, R6 ;  /* 0x0000000405047825 */ /* 0x001fe400078e0006 */
[----:B------:R-:W-:-:S03]  /*0c20*/  ISETP.NE.AND P1, PT, R0, UR5, PT ;  /* 0x0000000500007c0c */ /* 0x000fc6000bf25270 */
[----:B------:R1:W-:Y:S04]  /*0c30*/  STG.E desc[UR12][R4.64], RZ ;  /* 0x000000ff04007986 */ /* 0x0003e8000c10190c */
[----:B------:R1:W-:Y:S04]  /*0c40*/  STG.E desc[UR12][R4.64+0x4], RZ ;  /* 0x000004ff04007986 */ /* 0x0003e8000c10190c */
[----:B------:R1:W-:Y:S04]  /*0c50*/  STG.E desc[UR12][R4.64+0x8], RZ ;  /* 0x000008ff04007986 */ /* 0x0003e8000c10190c */
[----:B------:R1:W-:Y:S04]  /*0c60*/  STG.E desc[UR12][R4.64+0xc], RZ ;  /* 0x00000cff04007986 */ /* 0x0003e8000c10190c */
[----:B------:R1:W-:Y:S04]  /*0c70*/  STG.E desc[UR12][R4.64+0x10], RZ ;  /* 0x000010ff04007986 */ /* 0x0003e8000c10190c */
[----:B------:R1:W-:Y:S04]  /*0c80*/  STG.E desc[UR12][R4.64+0x14], RZ ;  /* 0x000014ff04007986 */ /* 0x0003e8000c10190c */
[----:B------:R1:W-:Y:S04]  /*0c90*/  STG.E desc[UR12][R4.64+0x18], RZ ;  /* 0x000018ff04007986 */ /* 0x0003e8000c10190c */
[----:B------:R1:W-:Y:S01]  /*0ca0*/  STG.E desc[UR12][R4.64+0x1c], RZ ;  /* 0x00001cff04007986 */ /* 0x0003e2000c10190c */
[----:B------:R-:W-:Y:S05]  /*0cb0*/  @P1 BRA `(.L_x_9) ;  /* 0xfffffffc00cc1947 */ /* 0x000fea000383ffff */
[----:B------:R-:W-:-:S07]  /*0cc0*/  IMAD.MOV.U32 R3, RZ, RZ, R0 ;  /* 0x000000ffff037224 */ /* 0x000fce00078e0000 */
.L_x_8:
[----:B------:R-:W-:-:S13]  /*0cd0*/  ISETP.NE.AND P1, PT, R10, RZ, PT ;  /* 0x000000ff0a00720c */ /* 0x000fda0003f25270 */
[----:B------:R-:W-:Y:S05]  /*0ce0*/  @!P1 BRA `(.L_x_10) ;  /* 0x0000000000889947 */ /* 0x000fea0003800000 */
[----:B------:R-:W-:Y:S01]  /*0cf0*/  ISETP.NE.AND P1, PT, R11, RZ, PT ;  /* 0x000000ff0b00720c */ /* 0x000fe20003f25270 */
[----:B------:R-:W-:-:S12]  /*0d00*/  @!P0 BRA `(.L_x_11) ;  /* 0x0000000000348947 */ /* 0x000fd80003800000 */
[----:B------:R-:W0:Y:S01]  /*0d10*/  LDC.64 R12, c[0x0][0x380] ;  /* 0x0000e000ff0c7b82 */ /* 0x000e220000000a00 */
[CC--:B------:R-:W-:Y:S02]  /*0d20*/  IADD3 R8, P2, PT, R2.reuse, R3.reuse, RZ ;  /* 0x0000000302087210 */ /* 0x0c0fe40007f5e0ff */
[----:B------:R-:W-:Y:S02]  /*0d30*/  IADD3 R7, PT, PT, R2, R3, RZ ;  /* 0x0000000302077210 */ /* 0x000fe40007ffe0ff */
[----:B------:R-:W-:Y:S02]  /*0d40*/  IADD3.X R9, PT, PT, RZ, RZ, RZ, P2, !PT ;  /* 0x000000ffff097210 */ /* 0x000fe400017fe4ff */
[----:B------:R-:W-:Y:S01]  /*0d50*/  IADD3 R3, PT, PT, R3, 0x4, RZ ;  /* 0x0000000403037810 */ /* 0x000fe20007ffe0ff */
[----:B-1----:R-:W1:Y:S01]  /*0d60*/  LDC.64 R4, c[0x0][0x380] ;  /* 0x0000e000ff047b82 */ /* 0x002e620000000a00 */
[----:B0-----:R-:W-:Y:S01]  /*0d70*/  LEA R6, P2, R8, R12, 0x2 ;  /* 0x0000000c08067211 */ /* 0x001fe200078410ff */
[----:B-1----:R-:W-:-:S03]  /*0d80*/  IMAD.WIDE.U32 R4, R7, 0x4, R4 ;  /* 0x0000000407047825 */ /* 0x002fc600078e0004 */
[----:B------:R-:W-:Y:S02]  /*0d90*/  LEA.HI.X R7, R8, R13, R9, 0x2, P2 ;  /* 0x0000000d08077211 */ /* 0x000fe400010f1409 */
[----:B------:R0:W-:Y:S04]  /*0da0*/  STG.E desc[UR12][R4.64], RZ ;  /* 0x000000ff04007986 */ /* 0x0001e8000c10190c */
[----:B------:R0:W-:Y:S04]  /*0db0*/  STG.E desc[UR12][R6.64+0x4], RZ ;  /* 0x000004ff06007986 */ /* 0x0001e8000c10190c */
[----:B------:R0:W-:Y:S04]  /*0dc0*/  STG.E desc[UR12][R6.64+0x8], RZ ;  /* 0x000008ff06007986 */ /* 0x0001e8000c10190c */
[----:B------:R0:W-:Y:S02]  /*0dd0*/  STG.E desc[UR12][R6.64+0xc], RZ ;  /* 0x00000cff06007986 */ /* 0x0001e4000c10190c */
.L_x_11:
[----:B------:R-:W-:Y:S05]  /*0de0*/  @!P1 BRA `(.L_x_10) ;  /* 0x0000000000489947 */ /* 0x000fea0003800000 */
[----:B------:R-:W-:Y:S02]  /*0df0*/  LOP3.LUT P1, RZ, R14, 0x1, RZ, 0xc0, !PT ;  /* 0x000000010eff7812 */ /* 0x000fe4000782c0ff */
[----:B------:R-:W-:-:S11]  /*0e00*/  ISETP.NE.AND P2, PT, R11, 0x1, PT ;  /* 0x000000010b00780c */ /* 0x000fd60003f45270 */
[----:B------:R-:W2:Y:S02]  /*0e10*/  @P1 LDC.64 R8, c[0x0][0x380] ;  /* 0x0000e000ff081b82 */ /* 0x000ea40000000a00 */
[----:B------:R-:W-:Y:S05]  /*0e20*/  @!P2 BRA `(.L_x_12) ;  /* 0x00000000002ca947 */ /* 0x000fea0003800000 */
[----:B------:R-:W3:Y:S01]  /*0e30*/  LDC.64 R14, c[0x0][0x380] ;  /* 0x0000e000ff0e7b82 */ /* 0x000ee20000000a00 */
[C---:B------:R-:W-:Y:S01]  /*0e40*/  IADD3 R12, P2, PT, R2.reuse, R3, RZ ;  /* 0x00000003020c7210 */ /* 0x040fe20007f5e0ff */
[----:B0-----:R-:W-:Y:S01]  /*0e50*/  IMAD.IADD R7, R2, 0x1, R3 ;  /* 0x0000000102077824 */ /* 0x001fe200078e0203 */
[----:B------:R-:W-:Y:S02]  /*0e60*/  IADD3 R3, PT, PT, R3, 0x2, RZ ;  /* 0x0000000203037810 */ /* 0x000fe40007ffe0ff */
[----:B------:R-:W-:-:S03]  /*0e70*/  IADD3.X R13, PT, PT, RZ, RZ, RZ, P2, !PT ;  /* 0x000000ffff0d7210 */ /* 0x000fc600017fe4ff */
[----:B-1----:R-:W0:Y:S01]  /*0e80*/  LDC.64 R4, c[0x0][0x380] ;  /* 0x0000e000ff047b82 */ /* 0x002e220000000a00 */
[----:B---3--:R-:W-:Y:S01]  /*0e90*/  LEA R6, P2, R12, R14, 0x2 ;  /* 0x0000000e0c067211 */ /* 0x008fe200078410ff */
[----:B0-----:R-:W-:-:S03]  /*0ea0*/  IMAD.WIDE.U32 R4, R7, 0x4, R4 ;  /* 0x0000000407047825 */ /* 0x001fc600078e0004 */
[----:B------:R-:W-:Y:S02]  /*0eb0*/  LEA.HI.X R7, R12, R15, R13, 0x2, P2 ;  /* 0x0000000f0c077211 */ /* 0x000fe400010f140d */
[----:B------:R3:W-:Y:S04]  /*0ec0*/  STG.E desc[UR12][R4.64], RZ ;  /* 0x000000ff04007986 */ /* 0x0007e8000c10190c */
[----:B------:R3:W-:Y:S03]  /*0ed0*/  STG.E desc[UR12][R6.64+0x4], RZ ;  /* 0x000004ff06007986 */ /* 0x0007e6000c10190c */
.L_x_12:
[----:B------:R-:W-:-:S05]  /*0ee0*/  @P1 IADD3 R3, PT, PT, R2, R3, RZ ;  /* 0x0000000302031210 */ /* 0x000fca0007ffe0ff */
[----:B--2---:R-:W-:-:S05]  /*0ef0*/  @P1 IMAD.WIDE.U32 R2, R3, 0x4, R8 ;  /* 0x0000000403021825 */ /* 0x004fca00078e0008 */
[----:B------:R2:W-:Y:S02]  /*0f00*/  @P1 STG.E desc[UR12][R2.64], RZ ;  /* 0x000000ff02001986 */ /* 0x0005e4000c10190c */
.L_x_10:
[----:B------:R-:W-:Y:S05]  /*0f10*/  BRA.U UP0, `(.L_x_13) ;  /* 0xfffffffd000c7547 */ /* 0x000fea000b83ffff */
[----:B------:R-:W-:Y:S05]  /*0f20*/  EXIT ;  /* 0x000000000000794d */ /* 0x000fea0003800000 */
.L_x_14:
[----:B------:R-:W-:-:S00]  /*0f30*/  BRA `(.L_x_14) ;  /* 0xfffffffc00fc7947 */ /* 0x000fc0000383ffff */
[----:B------:R-:W-:-:S00]  /*0f40*/  NOP ;  /* 0x0000000000007918 */ /* 0x000fc00000000000 */
        /* <DEDUP_REMOVED lines=11> */
.L_x_15:


//--------------------- .nv.shared.reserved.0     --------------------------
	.section	.nv.shared.reserved.0,"aw",@nobits
	.weak		__nv_reservedSMEM_offset_0_alias
	.size		__nv_reservedSMEM_offset_0_alias, 0, 64
	.other		__nv_reservedSMEM_offset_0_alias,@"STO_CUDA_RESERVED_SHARED STV_DEFAULT"
__nv_reservedSMEM_offset_0_alias:
	.zero		0
	.zero		64


//--------------------- .nv.constant0._Z7mat_mulPfS_S_iii --------------------------
	.section	.nv.constant0._Z7mat_mulPfS_S_iii,"a",@progbits
	.sectionflags	@""
	.align	4
.nv.constant0._Z7mat_mulPfS_S_iii:
	.zero		932


//--------------------- SYMBOLS --------------------------

	.type		.nv.reservedSmem.offset0,@object
	.size		.nv.reservedSmem.offset0,0x4
